//
// Generated by NVIDIA NVVM Compiler
//
// Compiler Build ID: CL-36424714
// Cuda compilation tools, release 13.0, V13.0.88
// Based on NVVM 20.0.0
//

.version 9.0
.target sm_100
.address_size 64

	// .globl	_Z13convolution1dPiS_S_S_S_

.visible .entry _Z13convolution1dPiS_S_S_S_(
	.param .u64 .ptr .align 1 _Z13convolution1dPiS_S_S_S__param_0,
	.param .u64 .ptr .align 1 _Z13convolution1dPiS_S_S_S__param_1,
	.param .u64 .ptr .align 1 _Z13convolution1dPiS_S_S_S__param_2,
	.param .u64 .ptr .align 1 _Z13convolution1dPiS_S_S_S__param_3,
	.param .u64 .ptr .align 1 _Z13convolution1dPiS_S_S_S__param_4
)
{
	.reg .pred 	%p<16>;
	.reg .b32 	%r<76>;
	.reg .b64 	%rd<32>;

	ld.param.u64 	%rd11, [_Z13convolution1dPiS_S_S_S__param_0];
	ld.param.u64 	%rd12, [_Z13convolution1dPiS_S_S_S__param_1];
	ld.param.u64 	%rd10, [_Z13convolution1dPiS_S_S_S__param_2];
	ld.param.u64 	%rd13, [_Z13convolution1dPiS_S_S_S__param_3];
	ld.param.u64 	%rd14, [_Z13convolution1dPiS_S_S_S__param_4];
	cvta.to.global.u64 	%rd1, %rd12;
	cvta.to.global.u64 	%rd2, %rd11;
	cvta.to.global.u64 	%rd3, %rd13;
	cvta.to.global.u64 	%rd15, %rd14;
	mov.u32 	%r1, %tid.x;
	ld.global.u32 	%r2, [%rd15];
	shr.u32 	%r38, %r2, 31;
	add.s32 	%r39, %r2, %r38;
	shr.s32 	%r40, %r39, 1;
	neg.s32 	%r3, %r40;
	setp.lt.s32 	%p1, %r2, 1;
	mov.b32 	%r65, 0;
	@%p1 bra 	$L__BB0_22;
	and.b32  	%r4, %r2, 3;
	setp.lt.u32 	%p2, %r2, 4;
	mov.b32 	%r69, 0;
	mov.u32 	%r65, %r69;
	@%p2 bra 	$L__BB0_16;
	and.b32  	%r69, %r2, 2147483644;
	neg.s32 	%r62, %r69;
	add.s64 	%rd30, %rd1, 8;
	add.s32 	%r44, %r1, %r3;
	add.s32 	%r61, %r44, 3;
	mov.b32 	%r65, 0;
$L__BB0_3:
	add.s32 	%r11, %r61, -2;
	add.s32 	%r12, %r61, -3;
	setp.lt.s32 	%p3, %r12, 0;
	@%p3 bra 	$L__BB0_6;
	ld.global.u32 	%r45, [%rd3];
	setp.ge.s32 	%p4, %r12, %r45;
	@%p4 bra 	$L__BB0_6;
	mul.wide.u32 	%rd16, %r12, 4;
	add.s64 	%rd17, %rd2, %rd16;
	ld.global.u32 	%r46, [%rd17];
	ld.global.u32 	%r47, [%rd30+-8];
	mad.lo.s32 	%r65, %r47, %r46, %r65;
$L__BB0_6:
	setp.lt.s32 	%p5, %r11, 0;
	@%p5 bra 	$L__BB0_9;
	ld.global.u32 	%r48, [%rd3];
	setp.ge.s32 	%p6, %r11, %r48;
	@%p6 bra 	$L__BB0_9;
	mul.wide.u32 	%rd18, %r11, 4;
	add.s64 	%rd19, %rd2, %rd18;
	ld.global.u32 	%r49, [%rd19];
	ld.global.u32 	%r50, [%rd30+-4];
	mad.lo.s32 	%r65, %r50, %r49, %r65;
$L__BB0_9:
	add.s32 	%r17, %r11, 1;
	setp.lt.s32 	%p7, %r17, 0;
	@%p7 bra 	$L__BB0_12;
	ld.global.u32 	%r51, [%rd3];
	setp.ge.s32 	%p8, %r17, %r51;
	@%p8 bra 	$L__BB0_12;
	mul.wide.u32 	%rd20, %r17, 4;
	add.s64 	%rd21, %rd2, %rd20;
	ld.global.u32 	%r52, [%rd21];
	ld.global.u32 	%r53, [%rd30];
	mad.lo.s32 	%r65, %r53, %r52, %r65;
$L__BB0_12:
	setp.lt.s32 	%p9, %r61, 0;
	@%p9 bra 	$L__BB0_15;
	ld.global.u32 	%r54, [%rd3];
	setp.ge.s32 	%p10, %r61, %r54;
	@%p10 bra 	$L__BB0_15;
	mul.wide.u32 	%rd22, %r61, 4;
	add.s64 	%rd23, %rd2, %rd22;
	ld.global.u32 	%r55, [%rd23];
	ld.global.u32 	%r56, [%rd30+4];
	mad.lo.s32 	%r65, %r56, %r55, %r65;
$L__BB0_15:
	add.s32 	%r62, %r62, 4;
	add.s64 	%rd30, %rd30, 16;
	add.s32 	%r61, %r61, 4;
	setp.ne.s32 	%p11, %r62, 0;
	@%p11 bra 	$L__BB0_3;
$L__BB0_16:
	setp.eq.s32 	%p12, %r4, 0;
	@%p12 bra 	$L__BB0_22;
	mul.wide.u32 	%rd24, %r69, 4;
	add.s64 	%rd31, %rd1, %rd24;
	add.s32 	%r57, %r1, %r69;
	add.s32 	%r72, %r57, %r3;
	neg.s32 	%r71, %r4;
$L__BB0_18:
	.pragma "nounroll";
	setp.lt.s32 	%p13, %r72, 0;
	@%p13 bra 	$L__BB0_21;
	ld.global.u32 	%r58, [%rd3];
	setp.ge.s32 	%p14, %r72, %r58;
	@%p14 bra 	$L__BB0_21;
	mul.wide.u32 	%rd25, %r72, 4;
	add.s64 	%rd26, %rd2, %rd25;
	ld.global.u32 	%r59, [%rd26];
	ld.global.u32 	%r60, [%rd31];
	mad.lo.s32 	%r65, %r60, %r59, %r65;
$L__BB0_21:
	add.s64 	%rd31, %rd31, 4;
	add.s32 	%r72, %r72, 1;
	add.s32 	%r71, %r71, 1;
	setp.ne.s32 	%p15, %r71, 0;
	@%p15 bra 	$L__BB0_18;
$L__BB0_22:
	cvta.to.global.u64 	%rd27, %rd10;
	mul.wide.u32 	%rd28, %r1, 4;
	add.s64 	%rd29, %rd27, %rd28;
	st.global.u32 	[%rd29], %r65;
	ret;

}


// ===== COMPILED SASS (sm_100) =====

	.target	sm_100

	.elftype	@"ET_EXEC"


//--------------------- .note.nv.tkinfo           --------------------------
	.section	.note.nv.tkinfo,"",@"SHT_NOTE"
	.sectionflags	@"SHF_NOTE_NV_TKINFO"
	.tkinfo
        /*0018*/ 	.word	0x00000002
        /*0030*/ 	.string	""
        /*0030*/ 	.string	"ptxas"
        /*0030*/ 	.string	"Cuda compilation tools, release 13.0, V13.0.88"
        /*0030*/ 	.string	"Build cuda_13.0.r13.0/compiler.36424714_0"
        /*0030*/ 	.string	"-arch sm_100 -m 64 "



//--------------------- .note.nv.cuinfo           --------------------------
	.section	.note.nv.cuinfo,"",@"SHT_NOTE"
	.sectionflags	@"SHF_NOTE_NV_CUINFO"
        /*0018*/ 	.short	0x0002
        /*001a*/ 	.short	0x0064
        /*001c*/ 	.short	0x0082
	.zero		2


//--------------------- .nv.info                  --------------------------
	.section	.nv.info,"",@"SHT_CUDA_INFO"
	.align	4


	//----- nvinfo : EIATTR_REGCOUNT
	.align		4
        /*0000*/ 	.byte	0x04, 0x2f
        /*0002*/ 	.short	(.L_1 - .L_0)
	.align		4
.L_0:
        /*0004*/ 	.word	index@(_Z13convolution1dPiS_S_S_S_)
        /*0008*/ 	.word	0x00000018


	//----- nvinfo : EIATTR_FRAME_SIZE
	.align		4
.L_1:
        /*000c*/ 	.byte	0x04, 0x11
        /*000e*/ 	.short	(.L_3 - .L_2)
	.align		4
.L_2:
        /*0010*/ 	.word	index@(_Z13convolution1dPiS_S_S_S_)
        /*0014*/ 	.word	0x00000000


	//----- nvinfo : EIATTR_MIN_STACK_SIZE
	.align		4
.L_3:
        /*0018*/ 	.byte	0x04, 0x12
        /*001a*/ 	.short	(.L_5 - .L_4)
	.align		4
.L_4:
        /*001c*/ 	.word	index@(_Z13convolution1dPiS_S_S_S_)
        /*0020*/ 	.word	0x00000000
.L_5:


//--------------------- .nv.compat                --------------------------
	.section	.nv.compat,"",@"SHT_CUDA_COMPAT_INFO"
	.align	4
        /*0000*/ 	.byte	0x02, 0x09, 0x00, 0x00, 0x02, 0x02, 0x01, 0x00, 0x02, 0x05, 0x05, 0x00, 0x03, 0x07, 0x01, 0x01
        /*0010*/ 	.byte	0x02, 0x03, 0x00, 0x00, 0x02, 0x06, 0x01, 0x00, 0x04, 0x0b, 0x08, 0x00, 0x09, 0x00, 0x00, 0x00
        /*0020*/ 	.byte	0x00, 0x00, 0x00, 0x00


//--------------------- .nv.info._Z13convolution1dPiS_S_S_S_ --------------------------
	.section	.nv.info._Z13convolution1dPiS_S_S_S_,"",@"SHT_CUDA_INFO"
	.sectionflags	@""
	.align	4


	//----- nvinfo : EIATTR_CUDA_API_VERSION
	.align		4
        /*0000*/ 	.byte	0x04, 0x37
        /*0002*/ 	.short	(.L_7 - .L_6)
.L_6:
        /*0004*/ 	.word	0x00000082


	//----- nvinfo : EIATTR_KPARAM_INFO
	.align		4
.L_7:
        /*0008*/ 	.byte	0x04, 0x17
        /*000a*/ 	.short	(.L_9 - .L_8)
.L_8:
        /*000c*/ 	.word	0x00000000
        /*0010*/ 	.short	0x0004
        /*0012*/ 	.short	0x0020
        /*0014*/ 	.byte	0x00, 0xf5, 0x21, 0x00


	//----- nvinfo : EIATTR_KPARAM_INFO
	.align		4
.L_9:
        /*0018*/ 	.byte	0x04, 0x17
        /*001a*/ 	.short	(.L_11 - .L_10)
.L_10:
        /*001c*/ 	.word	0x00000000
        /*0020*/ 	.short	0x0003
        /*0022*/ 	.short	0x0018
        /*0024*/ 	.byte	0x00, 0xf5, 0x21, 0x00


	//----- nvinfo : EIATTR_KPARAM_INFO
	.align		4
.L_11:
        /*0028*/ 	.byte	0x04, 0x17
        /*002a*/ 	.short	(.L_13 - .L_12)
.L_12:
        /*002c*/ 	.word	0x00000000
        /*0030*/ 	.short	0x0002
        /*0032*/ 	.short	0x0010
        /*0034*/ 	.byte	0x00, 0xf5, 0x21, 0x00


	//----- nvinfo : EIATTR_KPARAM_INFO
	.align		4
.L_13:
        /*0038*/ 	.byte	0x04, 0x17
        /*003a*/ 	.short	(.L_15 - .L_14)
.L_14:
        /*003c*/ 	.word	0x00000000
        /*0040*/ 	.short	0x0001
        /*0042*/ 	.short	0x0008
        /*0044*/ 	.byte	0x00, 0xf5, 0x21, 0x00


	//----- nvinfo : EIATTR_KPARAM_INFO
	.align		4
.L_15:
        /*0048*/ 	.byte	0x04, 0x17
        /*004a*/ 	.short	(.L_17 - .L_16)
.L_16:
        /*004c*/ 	.word	0x00000000
        /*0050*/ 	.short	0x0000
        /*0052*/ 	.short	0x0000
        /*0054*/ 	.byte	0x00, 0xf5, 0x21, 0x00


	//----- nvinfo : EIATTR_SPARSE_MMA_MASK
	.align		4
.L_17:
        /*0058*/ 	.byte	0x03, 0x50
        /*005a*/ 	.short	0x0000


	//----- nvinfo : EIATTR_MAXREG_COUNT
	.align		4
        /*005c*/ 	.byte	0x03, 0x1b
        /*005e*/ 	.short	0x00ff


	//----- nvinfo : EIATTR_MERCURY_ISA_VERSION
	.align		4
        /*0060*/ 	.byte	0x03, 0x5f
        /*0062*/ 	.short	0x0101


	//----- nvinfo : EIATTR_VRC_CTA_INIT_COUNT
	.align		4
        /*0064*/ 	.byte	0x02, 0x4a
	.zero		1
	.zero		1


	//----- nvinfo : EIATTR_EXIT_INSTR_OFFSETS
	.align		4
        /*0068*/ 	.byte	0x04, 0x1c
        /*006a*/ 	.short	(.L_19 - .L_18)


	//   ....[0]....
.L_18:
        /*006c*/ 	.word	0x00000710


	//----- nvinfo : EIATTR_CRS_STACK_SIZE
	.align		4
.L_19:
        /*0070*/ 	.byte	0x04, 0x1e
        /*0072*/ 	.short	(.L_21 - .L_20)
.L_20:
        /*0074*/ 	.word	0x00000000


	//----- nvinfo : EIATTR_CBANK_PARAM_SIZE
	.align		4
.L_21:
        /*0078*/ 	.byte	0x03, 0x19
        /*007a*/ 	.short	0x0028


	//----- nvinfo : EIATTR_PARAM_CBANK
	.align		4
        /*007c*/ 	.byte	0x04, 0x0a
        /*007e*/ 	.short	(.L_23 - .L_22)
	.align		4
.L_22:
        /*0080*/ 	.word	index@(.nv.constant0._Z13convolution1dPiS_S_S_S_)
        /*0084*/ 	.short	0x0380
        /*0086*/ 	.short	0x0028


	//----- nvinfo : EIATTR_SW_WAR
	.align		4
.L_23:
        /*0088*/ 	.byte	0x04, 0x36
        /*008a*/ 	.short	(.L_25 - .L_24)
.L_24:
        /*008c*/ 	.word	0x00000008
.L_25:


//--------------------- .nv.callgraph             --------------------------
	.section	.nv.callgraph,"",@"SHT_CUDA_CALLGRAPH"
	.align	4
	.sectionentsize	8
	.align		4
        /*0000*/ 	.word	0x00000000
	.align		4
        /*0004*/ 	.word	0xffffffff
	.align		4
        /*0008*/ 	.word	0x00000000
	.align		4
        /*000c*/ 	.word	0xfffffffe
	.align		4
        /*0010*/ 	.word	0x00000000
	.align		4
        /*0014*/ 	.word	0xfffffffd
	.align		4
        /*0018*/ 	.word	0x00000000
	.align		4
        /*001c*/ 	.word	0xfffffffc


//--------------------- .text._Z13convolution1dPiS_S_S_S_ --------------------------
	.section	.text._Z13convolution1dPiS_S_S_S_,"ax",@progbits
	.align	128
        .global         _Z13convolution1dPiS_S_S_S_
        .type           _Z13convolution1dPiS_S_S_S_,@function
        .size           _Z13convolution1dPiS_S_S_S_,(.L_x_15 - _Z13convolution1dPiS_S_S_S_)
        .other          _Z13convolution1dPiS_S_S_S_,@"STO_CUDA_ENTRY STV_DEFAULT"
_Z13convolution1dPiS_S_S_S_:
.text._Z13convolution1dPiS_S_S_S_:
[----:B------:R-:W-:Y:S08]  /*0000*/  LDC R1, c[0x0][0x37c] ;  /* 0x0000df00ff017b82 */ /* 0x000ff00000000800 */
[----:B------:R-:W0:Y:S01]  /*0010*/  LDC.64 R4, c[0x0][0x3a0] ;  /* 0x0000e800ff047b82 */ /* 0x000e220000000a00 */
[----:B------:R-:W0:Y:S02]  /*0020*/  LDCU.64 UR6, c[0x0][0x358] ;  /* 0x00006b00ff0677ac */ /* 0x000e240008000a00 */
[----:B0-----:R-:W2:Y:S01]  /*0030*/  LDG.E R6, desc[UR6][R4.64] ;  /* 0x0000000604067981 */ /* 0x001ea2000c1e1900 */
[----:B------:R-:W-:Y:S01]  /*0040*/  IMAD.MOV.U32 R0, RZ, RZ, RZ ;  /* 0x000000ffff007224 */ /* 0x000fe200078e00ff */
[----:B------:R-:W0:Y:S01]  /*0050*/  S2R R2, SR_TID.X ;  /* 0x0000000000027919 */ /* 0x000e220000002100 */
[----:B--2---:R-:W-:-:S13]  /*0060*/  ISETP.GE.AND P0, PT, R6, 0x1, PT ;  /* 0x000000010600780c */ /* 0x004fda0003f06270 */
[----:B0-----:R-:W-:Y:S05]  /*0070*/  @!P0 BRA `(.L_x_0) ;  /* 0x0000000400988947 */ /* 0x001fea0003800000 */
[C---:B------:R-:W-:Y:S01]  /*0080*/  ISETP.GE.U32.AND P0, PT, R6.reuse, 0x4, PT ;  /* 0x000000040600780c */ /* 0x040fe20003f06070 */
[----:B------:R-:W-:Y:S01]  /*0090*/  IMAD.MOV.U32 R9, RZ, RZ, RZ ;  /* 0x000000ffff097224 */ /* 0x000fe200078e00ff */
[C---:B------:R-:W-:Y:S01]  /*00a0*/  LEA.HI R11, R6.reuse, R6, RZ, 0x1 ;  /* 0x00000006060b7211 */ /* 0x040fe200078f08ff */
[----:B------:R-:W-:Y:S01]  /*00b0*/  IMAD.MOV.U32 R0, RZ, RZ, RZ ;  /* 0x000000ffff007224 */ /* 0x000fe200078e00ff */
[----:B------:R-:W-:Y:S02]  /*00c0*/  LOP3.LUT R3, R6, 0x3, RZ, 0xc0, !PT ;  /* 0x0000000306037812 */ /* 0x000fe400078ec0ff */
[----:B------:R-:W-:-:S07]  /*00d0*/  SHF.R.S32.HI R11, RZ, 0x1, R11 ;  /* 0x00000001ff0b7819 */ /* 0x000fce000001140b */
[----:B------:R-:W-:Y:S05]  /*00e0*/  @!P0 BRA `(.L_x_1) ;  /* 0x00000004000c8947 */ /* 0x000fea0003800000 */
[----:B------:R-:W0:Y:S01]  /*00f0*/  LDCU.64 UR4, c[0x0][0x388] ;  /* 0x00007100ff0477ac */ /* 0x000e220008000a00 */
[----:B------:R-:W1:Y:S01]  /*0100*/  LDC.64 R4, c[0x0][0x380] ;  /* 0x0000e000ff047b82 */ /* 0x000e620000000a00 */
[----:B------:R-:W-:Y:S01]  /*0110*/  LOP3.LUT R9, R6, 0x7ffffffc, RZ, 0xc0, !PT ;  /* 0x7ffffffc06097812 */ /* 0x000fe200078ec0ff */
[----:B------:R-:W-:Y:S01]  /*0120*/  HFMA2 R0, -RZ, RZ, 0, 0 ;  /* 0x00000000ff007431 */ /* 0x000fe200000001ff */
[----:B------:R-:W-:-:S03]  /*0130*/  IADD3 R13, PT, PT, R2, 0x3, -R11 ;  /* 0x00000003020d7810 */ /* 0x000fc60007ffe80b */
[----:B------:R-:W-:Y:S01]  /*0140*/  IMAD.MOV R8, RZ, RZ, -R9 ;  /* 0x000000ffff087224 */ /* 0x000fe200078e0a09 */
[----:B0-----:R-:W-:-:S04]  /*0150*/  UIADD3 UR4, UP0, UPT, UR4, 0x8, URZ ;  /* 0x0000000804047890 */ /* 0x001fc8000ff1e0ff */
[----:B------:R-:W-:Y:S02]  /*0160*/  UIADD3.X UR5, UPT, UPT, URZ, UR5, URZ, UP0, !UPT ;  /* 0x00000005ff057290 */ /* 0x000fe400087fe4ff */
[----:B------:R-:W-:-:S04]  /*0170*/  IMAD.U32 R6, RZ, RZ, UR4 ;  /* 0x00000004ff067e24 */ /* 0x000fc8000f8e00ff */
[----:B------:R-:W-:-:S07]  /*0180*/  MOV R7, UR5 ;  /* 0x0000000500077c02 */ /* 0x000fce0008000f00 */
.L_x_10:
[C---:B------:R-:W-:Y:S01]  /*0190*/  VIADD R21, R13.reuse, 0xfffffffd ;  /* 0xfffffffd0d157836 */ /* 0x040fe20000000000 */
[C---:B------:R-:W-:Y:S01]  /*01a0*/  IADD3 R19, PT, PT, R13.reuse, -0x2, RZ ;  /* 0xfffffffe0d137810 */ /* 0x040fe20007ffe0ff */
[----:B------:R-:W-:Y:S01]  /*01b0*/  VIADD R8, R8, 0x4 ;  /* 0x0000000408087836 */ /* 0x000fe20000000000 */
[----:B------:R-:W-:Y:S01]  /*01c0*/  BSSY.RECONVERGENT B0, `(.L_x_2) ;  /* 0x0000010000007945 */ /* 0x000fe20003800200 */
[----:B------:R-:W-:Y:S01]  /*01d0*/  VIADD R15, R13, 0xffffffff ;  /* 0xffffffff0d0f7836 */ /* 0x000fe20000000000 */
[----:B------:R-:W-:Y:S02]  /*01e0*/  ISETP.GE.AND P4, PT, R21, RZ, PT ;  /* 0x000000ff1500720c */ /* 0x000fe40003f86270 */
[----:B------:R-:W-:Y:S02]  /*01f0*/  ISETP.GE.AND P0, PT, R13, RZ, PT ;  /* 0x000000ff0d00720c */ /* 0x000fe40003f06270 */
[----:B------:R-:W-:Y:S02]  /*0200*/  ISETP.NE.AND P1, PT, R8, RZ, PT ;  /* 0x000000ff0800720c */ /* 0x000fe40003f25270 */
[----:B------:R-:W-:-:S02]  /*0210*/  ISETP.GE.AND P2, PT, R19, RZ, PT ;  /* 0x000000ff1300720c */ /* 0x000fc40003f46270 */
[----:B------:R-:W-:-:S05]  /*0220*/  ISETP.GE.AND P3, PT, R15, RZ, PT ;  /* 0x000000ff0f00720c */ /* 0x000fca0003f66270 */
[----:B------:R-:W-:Y:S08]  /*0230*/  @!P4 BRA `(.L_x_3) ;  /* 0x000000000020c947 */ /* 0x000ff00003800000 */
[----:B------:R-:W0:Y:S02]  /*0240*/  LDC.64 R16, c[0x0][0x398] ;  /* 0x0000e600ff107b82 */ /* 0x000e240000000a00 */
[----:B0-----:R-:W2:Y:S02]  /*0250*/  LDG.E R16, desc[UR6][R16.64] ;  /* 0x0000000610107981 */ /* 0x001ea4000c1e1900 */
[----:B--2---:R-:W-:-:S13]  /*0260*/  ISETP.GE.AND P4, PT, R21, R16, PT ;  /* 0x000000101500720c */ /* 0x004fda0003f86270 */
[----:B------:R-:W-:Y:S05]  /*0270*/  @P4 BRA `(.L_x_3) ;  /* 0x0000000000104947 */ /* 0x000fea0003800000 */
[----:B-1----:R-:W-:Y:S01]  /*0280*/  IMAD.WIDE.U32 R16, R21, 0x4, R4 ;  /* 0x0000000415107825 */ /* 0x002fe200078e0004 */
[----:B------:R-:W2:Y:S05]  /*0290*/  LDG.E R10, desc[UR6][R6.64+-0x8] ;  /* 0xfffff806060a7981 */ /* 0x000eaa000c1e1900 */
[----:B------:R-:W2:Y:S02]  /*02a0*/  LDG.E R17, desc[UR6][R16.64] ;  /* 0x0000000610117981 */ /* 0x000ea4000c1e1900 */
[----:B--2---:R-:W-:-:S07]  /*02b0*/  IMAD R0, R17, R10, R0 ;  /* 0x0000000a11007224 */ /* 0x004fce00078e0200 */
.L_x_3:
[----:B------:R-:W-:Y:S05]  /*02c0*/  BSYNC.RECONVERGENT B0 ;  /* 0x0000000000007941 */ /* 0x000fea0003800200 */
.L_x_2:
[----:B------:R-:W-:Y:S04]  /*02d0*/  BSSY.RECONVERGENT B0, `(.L_x_4) ;  /* 0x000000a000007945 */ /* 0x000fe80003800200 */
[----:B------:R-:W-:Y:S05]  /*02e0*/  @!P2 BRA `(.L_x_5) ;  /* 0x000000000020a947 */ /* 0x000fea0003800000 */
        /* <DEDUP_REMOVED lines=8> */
.L_x_5:
[----:B------:R-:W-:Y:S05]  /*0370*/  BSYNC.RECONVERGENT B0 ;  /* 0x0000000000007941 */ /* 0x000fea0003800200 */
.L_x_4:
        /* <DEDUP_REMOVED lines=10> */
.L_x_7:
[----:B------:R-:W-:Y:S05]  /*0420*/  BSYNC.RECONVERGENT B0 ;  /* 0x0000000000007941 */ /* 0x000fea0003800200 */
.L_x_6:
        /* <DEDUP_REMOVED lines=10> */
.L_x_9:
[----:B------:R-:W-:Y:S05]  /*04d0*/  BSYNC.RECONVERGENT B0 ;  /* 0x0000000000007941 */ /* 0x000fea0003800200 */
.L_x_8:
[----:B------:R-:W-:Y:S01]  /*04e0*/  IADD3 R6, P0, PT, R6, 0x10, RZ ;  /* 0x0000001006067810 */ /* 0x000fe20007f1e0ff */
[----:B------:R-:W-:-:S03]  /*04f0*/  VIADD R13, R13, 0x4 ;  /* 0x000000040d0d7836 */ /* 0x000fc60000000000 */
[----:B------:R-:W-:Y:S01]  /*0500*/  IADD3.X R7, PT, PT, RZ, R7, RZ, P0, !PT ;  /* 0x00000007ff077210 */ /* 0x000fe200007fe4ff */
[----:B------:R-:W-:Y:S08]  /*0510*/  @P1 BRA `(.L_x_10) ;  /* 0xfffffffc001c1947 */ /* 0x000ff0000383ffff */
.L_x_1:
[----:B------:R-:W-:-:S13]  /*0520*/  ISETP.NE.AND P0, PT, R3, RZ, PT ;  /* 0x000000ff0300720c */ /* 0x000fda0003f05270 */
[----:B------:R-:W-:Y:S05]  /*0530*/  @!P0 BRA `(.L_x_0) ;  /* 0x0000000000688947 */ /* 0x000fea0003800000 */
[----:B------:R-:W0:Y:S01]  /*0540*/  LDC.64 R6, c[0x0][0x388] ;  /* 0x0000e200ff067b82 */ /* 0x000e220000000a00 */
[----:B------:R-:W-:Y:S02]  /*0550*/  IADD3 R11, PT, PT, -R11, R2, R9 ;  /* 0x000000020b0b7210 */ /* 0x000fe40007ffe109 */
[----:B------:R-:W-:-:S05]  /*0560*/  IADD3 R3, PT, PT, -R3, RZ, RZ ;  /* 0x000000ff03037210 */ /* 0x000fca0007ffe1ff */
[----:B-1----:R-:W1:Y:S01]  /*0570*/  LDC.64 R4, c[0x0][0x380] ;  /* 0x0000e000ff047b82 */ /* 0x002e620000000a00 */
[----:B0-----:R-:W-:-:S04]  /*0580*/  IMAD.WIDE.U32 R6, R9, 0x4, R6 ;  /* 0x0000000409067825 */ /* 0x001fc800078e0006 */
[----:B------:R-:W-:Y:S02]  /*0590*/  IMAD.MOV.U32 R10, RZ, RZ, R6 ;  /* 0x000000ffff0a7224 */ /* 0x000fe400078e0006 */
[----:B------:R-:W-:-:S07]  /*05a0*/  IMAD.MOV.U32 R9, RZ, RZ, R7 ;  /* 0x000000ffff097224 */ /* 0x000fce00078e0007 */
.L_x_13:
[----:B------:R-:W-:Y:S01]  /*05b0*/  ISETP.GE.AND P0, PT, R11, RZ, PT ;  /* 0x000000ff0b00720c */ /* 0x000fe20003f06270 */
[----:B------:R-:W-:Y:S01]  /*05c0*/  VIADD R3, R3, 0x1 ;  /* 0x0000000103037836 */ /* 0x000fe20000000000 */
[----:B------:R-:W-:Y:S04]  /*05d0*/  BSSY.RECONVERGENT B0, `(.L_x_11) ;  /* 0x000000c000007945 */ /* 0x000fe80003800200 */
[----:B------:R-:W-:-:S07]  /*05e0*/  ISETP.NE.AND P1, PT, R3, RZ, PT ;  /* 0x000000ff0300720c */ /* 0x000fce0003f25270 */
[----:B------:R-:W-:Y:S06]  /*05f0*/  @!P0 BRA `(.L_x_12) ;  /* 0x0000000000248947 */ /* 0x000fec0003800000 */
[----:B------:R-:W0:Y:S02]  /*0600*/  LDC.64 R6, c[0x0][0x398] ;  /* 0x0000e600ff067b82 */ /* 0x000e240000000a00 */
[----:B0-----:R-:W2:Y:S02]  /*0610*/  LDG.E R6, desc[UR6][R6.64] ;  /* 0x0000000606067981 */ /* 0x001ea4000c1e1900 */
[----:B--2---:R-:W-:-:S13]  /*0620*/  ISETP.GE.AND P0, PT, R11, R6, PT ;  /* 0x000000060b00720c */ /* 0x004fda0003f06270 */
[----:B------:R-:W-:Y:S05]  /*0630*/  @P0 BRA `(.L_x_12) ;  /* 0x0000000000140947 */ /* 0x000fea0003800000 */
[----:B-1----:R-:W-:-:S04]  /*0640*/  IMAD.WIDE.U32 R6, R11, 0x4, R4 ;  /* 0x000000040b067825 */ /* 0x002fc800078e0004 */
[----:B------:R-:W-:Y:S02]  /*0650*/  IMAD.MOV.U32 R8, RZ, RZ, R10 ;  /* 0x000000ffff087224 */ /* 0x000fe400078e000a */
[----:B------:R-:W2:Y:S04]  /*0660*/  LDG.E R7, desc[UR6][R6.64] ;  /* 0x0000000606077981 */ /* 0x000ea8000c1e1900 */
[----:B------:R-:W2:Y:S02]  /*0670*/  LDG.E R8, desc[UR6][R8.64] ;  /* 0x0000000608087981 */ /* 0x000ea4000c1e1900 */
[----:B--2---:R-:W-:-:S07]  /*0680*/  IMAD R0, R7, R8, R0 ;  /* 0x0000000807007224 */ /* 0x004fce00078e0200 */
.L_x_12:
[----:B------:R-:W-:Y:S05]  /*0690*/  BSYNC.RECONVERGENT B0 ;  /* 0x0000000000007941 */ /* 0x000fea0003800200 */
.L_x_11:
[----:B------:R-:W-:Y:S02]  /*06a0*/  IADD3 R10, P0, PT, R10, 0x4, RZ ;  /* 0x000000040a0a7810 */ /* 0x000fe40007f1e0ff */
[----:B------:R-:W-:-:S03]  /*06b0*/  IADD3 R11, PT, PT, R11, 0x1, RZ ;  /* 0x000000010b0b7810 */ /* 0x000fc60007ffe0ff */
[----:B------:R-:W-:Y:S01]  /*06c0*/  IMAD.X R9, RZ, RZ, R9, P0 ;  /* 0x000000ffff097224 */ /* 0x000fe200000e0609 */
[----:B------:R-:W-:Y:S07]  /*06d0*/  @P1 BRA `(.L_x_13) ;  /* 0xfffffffc00b41947 */ /* 0x000fee000383ffff */
.L_x_0:
[----:B-1----:R-:W0:Y:S02]  /*06e0*/  LDC.64 R4, c[0x0][0x390] ;  /* 0x0000e400ff047b82 */ /* 0x002e240000000a00 */
[----:B0-----:R-:W-:-:S05]  /*06f0*/  IMAD.WIDE.U32 R2, R2, 0x4, R4 ;  /* 0x0000000402027825 */ /* 0x001fca00078e0004 */
[----:B------:R-:W-:Y:S01]  /*0700*/  STG.E desc[UR6][R2.64], R0 ;  /* 0x0000000002007986 */ /* 0x000fe2000c101906 */
[----:B------:R-:W-:Y:S05]  /*0710*/  EXIT ;  /* 0x000000000000794d */ /* 0x000fea0003800000 */
.L_x_14:
[----:B------:R-:W-:-:S00]  /*0720*/  BRA `(.L_x_14) ;  /* 0xfffffffc00fc7947 */ /* 0x000fc0000383ffff */
[----:B------:R-:W-:-:S00]  /*0730*/  NOP ;  /* 0x0000000000007918 */ /* 0x000fc00000000000 */
        /* <DEDUP_REMOVED lines=12> */
.L_x_15:


//--------------------- .nv.shared.reserved.0     --------------------------
	.section	.nv.shared.reserved.0,"aw",@nobits
	.weak		__nv_reservedSMEM_offset_0_alias
	.size		__nv_reservedSMEM_offset_0_alias, 0, 64
	.other		__nv_reservedSMEM_offset_0_alias,@"STO_CUDA_RESERVED_SHARED STV_DEFAULT"
__nv_reservedSMEM_offset_0_alias:
	.zero		0
	.zero		64


//--------------------- .nv.constant0._Z13convolution1dPiS_S_S_S_ --------------------------
	.section	.nv.constant0._Z13convolution1dPiS_S_S_S_,"a",@progbits
	.sectionflags	@""
	.align	4
.nv.constant0._Z13convolution1dPiS_S_S_S_:
	.zero		936


//--------------------- SYMBOLS --------------------------

	.type		.nv.reservedSmem.offset0,@object
	.size		.nv.reservedSmem.offset0,0x4
